//
// Generated by NVIDIA NVVM Compiler
//
// Compiler Build ID: CL-36424714
// Cuda compilation tools, release 13.0, V13.0.88
// Based on NVVM 20.0.0
//

.version 9.0
.target sm_100
.address_size 64

	// .globl	default_function_kernel

.visible .entry default_function_kernel(
	.param .u64 .ptr .align 1 default_function_kernel_param_0,
	.param .u64 .ptr .align 1 default_function_kernel_param_1
)
.maxntid 24
{
	.reg .pred 	%p<5>;
	.reg .b32 	%r<10>;
	.reg .b32 	%f<37>;
	.reg .b64 	%rd<9>;

	ld.param.u64 	%rd1, [default_function_kernel_param_0];
	ld.param.u64 	%rd2, [default_function_kernel_param_1];
	cvta.to.global.u64 	%rd3, %rd2;
	mov.u32 	%r3, %ctaid.x;
	mov.u32 	%r4, %tid.x;
	mad.lo.s32 	%r1, %r3, 24, %r4;
	mul.wide.u32 	%rd4, %r1, 4;
	add.s64 	%rd5, %rd3, %rd4;
	ld.global.nc.f32 	%f6, [%rd5];
	cos.approx.f32 	%f7, %f6;
	add.f32 	%f1, %f6, %f7;
	abs.f32 	%f8, %f1;
	mov.f32 	%f9, 0f3F800000;
	sub.f32 	%f10, %f9, %f8;
	rcp.approx.ftz.f32 	%f11, %f10;
	add.f32 	%f12, %f11, %f11;
	mul.f32 	%f13, %f8, %f12;
	setp.gt.f32 	%p1, %f8, 0f7E800000;
	selp.f32 	%f2, 0fC0000000, %f13, %p1;
	add.rz.f32 	%f14, %f2, %f9;
	mov.b32 	%r5, %f14;
	add.s32 	%r6, %r5, -1061158912;
	and.b32  	%r7, %r6, -8388608;
	mov.b32 	%r2, %f2;
	sub.s32 	%r8, %r2, %r7;
	mov.b32 	%f15, %r8;
	sub.s32 	%r9, 1082130432, %r7;
	mov.b32 	%f16, %r9;
	fma.rn.f32 	%f17, %f16, 0f3E800000, 0fBF800000;
	add.f32 	%f18, %f17, %f15;
	cvt.rn.f32.s32 	%f19, %r7;
	mul.f32 	%f20, %f19, 0f34000000;
	fma.rn.f32 	%f21, %f18, 0fBD39BF78, 0f3DD80012;
	fma.rn.f32 	%f22, %f21, %f18, 0fBE0778E0;
	fma.rn.f32 	%f23, %f22, %f18, 0f3E146475;
	fma.rn.f32 	%f24, %f23, %f18, 0fBE2A68DD;
	fma.rn.f32 	%f25, %f24, %f18, 0f3E4CAF9E;
	fma.rn.f32 	%f26, %f25, %f18, 0fBE800042;
	fma.rn.f32 	%f27, %f26, %f18, 0f3EAAAAE6;
	fma.rn.f32 	%f28, %f27, %f18, 0fBF000000;
	mul.f32 	%f29, %f18, %f28;
	fma.rn.f32 	%f30, %f29, %f18, %f18;
	fma.rn.f32 	%f36, %f20, 0f3F317218, %f30;
	setp.lt.u32 	%p2, %r2, 2139095040;
	@%p2 bra 	$L__BB0_2;
	setp.gt.s32 	%p3, %r2, -1082130432;
	fma.rn.f32 	%f31, %f2, 0f7F800000, 0f7F800000;
	selp.f32 	%f32, %f31, %f36, %p3;
	setp.eq.f32 	%p4, %f2, 0f00000000;
	selp.f32 	%f36, 0f80000000, %f32, %p4;
$L__BB0_2:
	cvta.to.global.u64 	%rd6, %rd1;
	mov.f32 	%f33, 0f3F000000;
	copysign.f32 	%f34, %f1, %f33;
	mul.f32 	%f35, %f34, %f36;
	add.s64 	%rd8, %rd6, %rd4;
	st.global.f32 	[%rd8], %f35;
	ret;

}


// ===== COMPILED SASS (sm_100) =====

	.target	sm_100

	.elftype	@"ET_EXEC"


//--------------------- .note.nv.tkinfo           --------------------------
	.section	.note.nv.tkinfo,"",@"SHT_NOTE"
	.sectionflags	@"SHF_NOTE_NV_TKINFO"
	.tkinfo
        /*0018*/ 	.word	0x00000002
        /*0030*/ 	.string	""
        /*0030*/ 	.string	"ptxas"
        /*0030*/ 	.string	"Cuda compilation tools, release 13.0, V13.0.88"
        /*0030*/ 	.string	"Build cuda_13.0.r13.0/compiler.36424714_0"
        /*0030*/ 	.string	"-arch sm_100 -m 64 "



//--------------------- .note.nv.cuinfo           --------------------------
	.section	.note.nv.cuinfo,"",@"SHT_NOTE"
	.sectionflags	@"SHF_NOTE_NV_CUINFO"
        /*0018*/ 	.short	0x0002
        /*001a*/ 	.short	0x0064
        /*001c*/ 	.short	0x0082
	.zero		2


//--------------------- .nv.info                  --------------------------
	.section	.nv.info,"",@"SHT_CUDA_INFO"
	.align	4


	//----- nvinfo : EIATTR_REGCOUNT
	.align		4
        /*0000*/ 	.byte	0x04, 0x2f
        /*0002*/ 	.short	(.L_1 - .L_0)
	.align		4
.L_0:
        /*0004*/ 	.word	index@(default_function_kernel)
        /*0008*/ 	.word	0x0000000e


	//----- nvinfo : EIATTR_FRAME_SIZE
	.align		4
.L_1:
        /*000c*/ 	.byte	0x04, 0x11
        /*000e*/ 	.short	(.L_3 - .L_2)
	.align		4
.L_2:
        /*0010*/ 	.word	index@(default_function_kernel)
        /*0014*/ 	.word	0x00000000


	//----- nvinfo : EIATTR_MIN_STACK_SIZE
	.align		4
.L_3:
        /*0018*/ 	.byte	0x04, 0x12
        /*001a*/ 	.short	(.L_5 - .L_4)
	.align		4
.L_4:
        /*001c*/ 	.word	index@(default_function_kernel)
        /*0020*/ 	.word	0x00000000
.L_5:


//--------------------- .nv.compat                --------------------------
	.section	.nv.compat,"",@"SHT_CUDA_COMPAT_INFO"
	.align	4
        /*0000*/ 	.byte	0x02, 0x09, 0x00, 0x00, 0x02, 0x02, 0x01, 0x00, 0x02, 0x05, 0x05, 0x00, 0x03, 0x07, 0x01, 0x01
        /*0010*/ 	.byte	0x02, 0x03, 0x00, 0x00, 0x02, 0x06, 0x01, 0x00, 0x04, 0x0b, 0x08, 0x00, 0x01, 0x00, 0x00, 0x00
        /*0020*/ 	.byte	0x00, 0x00, 0x00, 0x00


//--------------------- .nv.info.default_function_kernel --------------------------
	.section	.nv.info.default_function_kernel,"",@"SHT_CUDA_INFO"
	.sectionflags	@""
	.align	4


	//----- nvinfo : EIATTR_CUDA_API_VERSION
	.align		4
        /*0000*/ 	.byte	0x04, 0x37
        /*0002*/ 	.short	(.L_7 - .L_6)
.L_6:
        /*0004*/ 	.word	0x00000082


	//----- nvinfo : EIATTR_KPARAM_INFO
	.align		4
.L_7:
        /*0008*/ 	.byte	0x04, 0x17
        /*000a*/ 	.short	(.L_9 - .L_8)
.L_8:
        /*000c*/ 	.word	0x00000000
        /*0010*/ 	.short	0x0001
        /*0012*/ 	.short	0x0008
        /*0014*/ 	.byte	0x00, 0xf5, 0x21, 0x00


	//----- nvinfo : EIATTR_KPARAM_INFO
	.align		4
.L_9:
        /*0018*/ 	.byte	0x04, 0x17
        /*001a*/ 	.short	(.L_11 - .L_10)
.L_10:
        /*001c*/ 	.word	0x00000000
        /*0020*/ 	.short	0x0000
        /*0022*/ 	.short	0x0000
        /*0024*/ 	.byte	0x00, 0xf5, 0x21, 0x00


	//----- nvinfo : EIATTR_SPARSE_MMA_MASK
	.align		4
.L_11:
        /*0028*/ 	.byte	0x03, 0x50
        /*002a*/ 	.short	0x0000


	//----- nvinfo : EIATTR_MAXREG_COUNT
	.align		4
        /*002c*/ 	.byte	0x03, 0x1b
        /*002e*/ 	.short	0x00ff


	//----- nvinfo : EIATTR_MERCURY_ISA_VERSION
	.align		4
        /*0030*/ 	.byte	0x03, 0x5f
        /*0032*/ 	.short	0x0101


	//----- nvinfo : EIATTR_VRC_CTA_INIT_COUNT
	.align		4
        /*0034*/ 	.byte	0x02, 0x4a
	.zero		1
	.zero		1


	//----- nvinfo : EIATTR_EXIT_INSTR_OFFSETS
	.align		4
        /*0038*/ 	.byte	0x04, 0x1c
        /*003a*/ 	.short	(.L_13 - .L_12)


	//   ....[0]....
.L_12:
        /*003c*/ 	.word	0x00000330


	//----- nvinfo : EIATTR_MAX_THREADS
	.align		4
.L_13:
        /*0040*/ 	.byte	0x04, 0x05
        /*0042*/ 	.short	(.L_15 - .L_14)
.L_14:
        /*0044*/ 	.word	0x00000018
        /*0048*/ 	.word	0x00000001
        /*004c*/ 	.word	0x00000001


	//----- nvinfo : EIATTR_CBANK_PARAM_SIZE
	.align		4
.L_15:
        /*0050*/ 	.byte	0x03, 0x19
        /*0052*/ 	.short	0x0010


	//----- nvinfo : EIATTR_PARAM_CBANK
	.align		4
        /*0054*/ 	.byte	0x04, 0x0a
        /*0056*/ 	.short	(.L_17 - .L_16)
	.align		4
.L_16:
        /*0058*/ 	.word	index@(.nv.constant0.default_function_kernel)
        /*005c*/ 	.short	0x0380
        /*005e*/ 	.short	0x0010


	//----- nvinfo : EIATTR_SW_WAR
	.align		4
.L_17:
        /*0060*/ 	.byte	0x04, 0x36
        /*0062*/ 	.short	(.L_19 - .L_18)
.L_18:
        /*0064*/ 	.word	0x00000008
.L_19:


//--------------------- .nv.callgraph             --------------------------
	.section	.nv.callgraph,"",@"SHT_CUDA_CALLGRAPH"
	.align	4
	.sectionentsize	8
	.align		4
        /*0000*/ 	.word	0x00000000
	.align		4
        /*0004*/ 	.word	0xffffffff
	.align		4
        /*0008*/ 	.word	0x00000000
	.align		4
        /*000c*/ 	.word	0xfffffffe
	.align		4
        /*0010*/ 	.word	0x00000000
	.align		4
        /*0014*/ 	.word	0xfffffffd
	.align		4
        /*0018*/ 	.word	0x00000000
	.align		4
        /*001c*/ 	.word	0xfffffffc


//--------------------- .text.default_function_kernel --------------------------
	.section	.text.default_function_kernel,"ax",@progbits
	.align	128
        .global         default_function_kernel
        .type           default_function_kernel,@function
        .size           default_function_kernel,(.L_x_1 - default_function_kernel)
        .other          default_function_kernel,@"STO_CUDA_ENTRY STV_DEFAULT"
default_function_kernel:
.text.default_function_kernel:
[----:B------:R-:W-:Y:S01]  /*0000*/  LDC R1, c[0x0][0x37c] ;  /* 0x0000df00ff017b82 */ /* 0x000fe20000000800 */
[----:B------:R-:W0:Y:S07]  /*0010*/  S2R R5, SR_CTAID.X ;  /* 0x0000000000057919 */ /* 0x000e2e0000002500 */
[----:B------:R-:W1:Y:S01]  /*0020*/  LDC.64 R2, c[0x0][0x388] ;  /* 0x0000e200ff027b82 */ /* 0x000e620000000a00 */
[----:B------:R-:W2:Y:S01]  /*0030*/  LDCU.64 UR4, c[0x0][0x358] ;  /* 0x00006b00ff0477ac */ /* 0x000ea20008000a00 */
[----:B------:R-:W0:Y:S02]  /*0040*/  S2R R0, SR_TID.X ;  /* 0x0000000000007919 */ /* 0x000e240000002100 */
[----:B0-----:R-:W-:-:S04]  /*0050*/  IMAD R5, R5, 0x18, R0 ;  /* 0x0000001805057824 */ /* 0x001fc800078e0200 */
[----:B-1----:R-:W-:-:S06]  /*0060*/  IMAD.WIDE.U32 R2, R5, 0x4, R2 ;  /* 0x0000000405027825 */ /* 0x002fcc00078e0002 */
[----:B--2---:R-:W2:Y:S01]  /*0070*/  LDG.E.CONSTANT R2, desc[UR4][R2.64] ;  /* 0x0000000402027981 */ /* 0x004ea2000c1e9900 */
[----:B------:R-:W-:Y:S01]  /*0080*/  MOV R11, 0x3d39bf78 ;  /* 0x3d39bf78000b7802 */ /* 0x000fe20000000f00 */
[----:B--2---:R-:W-:-:S04]  /*0090*/  FMUL.RZ R8, R2, 0.15915493667125701904 ;  /* 0x3e22f98302087820 */ /* 0x004fc8000040c000 */
[----:B------:R-:W0:Y:S02]  /*00a0*/  MUFU.COS R7, R8 ;  /* 0x0000000800077308 */ /* 0x000e240000000000 */
[----:B0-----:R-:W-:-:S04]  /*00b0*/  FADD R7, R2, R7 ;  /* 0x0000000702077221 */ /* 0x001fc80000000000 */
[C---:B------:R-:W-:Y:S01]  /*00c0*/  FADD R0, -|R7|.reuse, 1 ;  /* 0x3f80000007007421 */ /* 0x040fe20000000300 */
[----:B------:R-:W-:-:S05]  /*00d0*/  FSETP.GT.AND P0, PT, |R7|, 8.50705917302346158658e+37, PT ;  /* 0x7e8000000700780b */ /* 0x000fca0003f04200 */
[----:B------:R-:W0:Y:S02]  /*00e0*/  MUFU.RCP R0, R0 ;  /* 0x0000000000007308 */ /* 0x000e240000001000 */
[----:B0-----:R-:W-:-:S04]  /*00f0*/  FADD R4, R0, R0 ;  /* 0x0000000000047221 */ /* 0x001fc80000000000 */
[----:B------:R-:W-:-:S05]  /*0100*/  FMUL R4, |R7|, R4 ;  /* 0x0000000407047220 */ /* 0x000fca0000400200 */
[----:B------:R-:W-:-:S04]  /*0110*/  FSEL R4, R4, -2, !P0 ;  /* 0xc000000004047808 */ /* 0x000fc80004000000 */
[C---:B------:R-:W-:Y:S01]  /*0120*/  ISETP.GE.U32.AND P0, PT, R4.reuse, 0x7f800000, PT ;  /* 0x7f8000000400780c */ /* 0x040fe20003f06070 */
[----:B------:R-:W-:-:S03]  /*0130*/  FADD.RZ R6, R4, 1 ;  /* 0x3f80000004067421 */ /* 0x000fc6000000c000 */
[----:B------:R-:W-:Y:S02]  /*0140*/  ISETP.GT.AND P1, PT, R4, -0x40800000, P0 ;  /* 0xbf8000000400780c */ /* 0x000fe40000724270 */
[----:B------:R-:W-:-:S04]  /*0150*/  IADD3 R6, PT, PT, R6, -0x3f400000, RZ ;  /* 0xc0c0000006067810 */ /* 0x000fc80007ffe0ff */
[----:B------:R-:W-:Y:S01]  /*0160*/  LOP3.LUT R9, R6, 0xff800000, RZ, 0xc0, !PT ;  /* 0xff80000006097812 */ /* 0x000fe200078ec0ff */
[----:B------:R-:W-:-:S03]  /*0170*/  HFMA2 R6, -RZ, RZ, 1.625, 0 ;  /* 0x3e800000ff067431 */ /* 0x000fc600000001ff */
[----:B------:R-:W-:Y:S02]  /*0180*/  IADD3 R3, PT, PT, -R9, 0x40800000, RZ ;  /* 0x4080000009037810 */ /* 0x000fe40007ffe1ff */
[-C--:B------:R-:W-:Y:S02]  /*0190*/  IADD3 R2, PT, PT, R4, -R9.reuse, RZ ;  /* 0x8000000904027210 */ /* 0x080fe40007ffe0ff */
[----:B------:R-:W-:Y:S01]  /*01a0*/  I2FP.F32.S32 R9, R9 ;  /* 0x0000000900097245 */ /* 0x000fe20000201400 */
[----:B------:R-:W-:Y:S01]  /*01b0*/  FFMA R3, R3, R6, -1 ;  /* 0xbf80000003037423 */ /* 0x000fe20000000006 */
[----:B------:R-:W-:-:S03]  /*01c0*/  HFMA2 R6, -RZ, RZ, 1.75, 0 ;  /* 0x3f000000ff067431 */ /* 0x000fc600000001ff */
[----:B------:R-:W-:Y:S01]  /*01d0*/  FMUL R9, R9, 1.1920928955078125e-07 ;  /* 0x3400000009097820 */ /* 0x000fe20000400000 */
[----:B------:R-:W-:-:S04]  /*01e0*/  FADD R0, R2, R3 ;  /* 0x0000000302007221 */ /* 0x000fc80000000000 */
[----:B------:R-:W-:Y:S01]  /*01f0*/  FFMA R3, R0, -R11, 0.10546888411045074463 ;  /* 0x3dd8001200037423 */ /* 0x000fe2000000080b */
[----:B------:R-:W-:-:S03]  /*0200*/  LOP3.LUT R7, R6, 0x80000000, R7, 0xb8, !PT ;  /* 0x8000000006077812 */ /* 0x000fc600078eb807 */
[----:B------:R-:W-:-:S04]  /*0210*/  FFMA R3, R0, R3, -0.13229703903198242188 ;  /* 0xbe0778e000037423 */ /* 0x000fc80000000003 */
[----:B------:R-:W-:-:S04]  /*0220*/  FFMA R3, R0, R3, 0.14491446316242218018 ;  /* 0x3e14647500037423 */ /* 0x000fc80000000003 */
[----:B------:R-:W-:-:S04]  /*0230*/  FFMA R3, R0, R3, -0.16641564667224884033 ;  /* 0xbe2a68dd00037423 */ /* 0x000fc80000000003 */
[----:B------:R-:W-:-:S04]  /*0240*/  FFMA R3, R0, R3, 0.19988867640495300293 ;  /* 0x3e4caf9e00037423 */ /* 0x000fc80000000003 */
[----:B------:R-:W-:-:S04]  /*0250*/  FFMA R3, R0, R3, -0.25000196695327758789 ;  /* 0xbe80004200037423 */ /* 0x000fc80000000003 */
[----:B------:R-:W-:-:S04]  /*0260*/  FFMA R3, R0, R3, 0.33333510160446166992 ;  /* 0x3eaaaae600037423 */ /* 0x000fc80000000003 */
[C---:B------:R-:W-:Y:S02]  /*0270*/  FFMA R11, R0.reuse, R3, -0.5 ;  /* 0xbf000000000b7423 */ /* 0x040fe40000000003 */
[----:B------:R-:W0:Y:S02]  /*0280*/  LDC.64 R2, c[0x0][0x380] ;  /* 0x0000e000ff027b82 */ /* 0x000e240000000a00 */
[----:B------:R-:W-:-:S04]  /*0290*/  FMUL R11, R0, R11 ;  /* 0x0000000b000b7220 */ /* 0x000fc80000400000 */
[----:B------:R-:W-:Y:S01]  /*02a0*/  FFMA R0, R0, R11, R0 ;  /* 0x0000000b00007223 */ /* 0x000fe20000000000 */
[----:B------:R-:W-:-:S03]  /*02b0*/  @P0 MOV R11, 0x7f800000 ;  /* 0x7f800000000b0802 */ /* 0x000fc60000000f00 */
[----:B------:R-:W-:Y:S02]  /*02c0*/  FFMA R0, R9, 0.69314718246459960938, R0 ;  /* 0x3f31721809007823 */ /* 0x000fe40000000000 */
[C---:B------:R-:W-:Y:S01]  /*02d0*/  @P1 FFMA R0, R4.reuse, R11, +INF ;  /* 0x7f80000004001423 */ /* 0x040fe2000000000b */
[----:B------:R-:W-:-:S04]  /*02e0*/  @P0 FSETP.NEU.AND P1, PT, R4, RZ, PT ;  /* 0x000000ff0400020b */ /* 0x000fc80003f2d000 */
[----:B------:R-:W-:-:S05]  /*02f0*/  @P0 FSEL R0, R0, -RZ, P1 ;  /* 0x800000ff00000208 */ /* 0x000fca0000800000 */
[----:B------:R-:W-:Y:S01]  /*0300*/  FMUL R7, R7, R0 ;  /* 0x0000000007077220 */ /* 0x000fe20000400000 */
[----:B0-----:R-:W-:-:S05]  /*0310*/  IMAD.WIDE.U32 R2, R5, 0x4, R2 ;  /* 0x0000000405027825 */ /* 0x001fca00078e0002 */
[----:B------:R-:W-:Y:S01]  /*0320*/  STG.E desc[UR4][R2.64], R7 ;  /* 0x0000000702007986 */ /* 0x000fe2000c101904 */
[----:B------:R-:W-:Y:S05]  /*0330*/  EXIT ;  /* 0x000000000000794d */ /* 0x000fea0003800000 */
.L_x_0:
[----:B------:R-:W-:-:S00]  /*0340*/  BRA `(.L_x_0) ;  /* 0xfffffffc00fc7947 */ /* 0x000fc0000383ffff */
[----:B------:R-:W-:-:S00]  /*0350*/  NOP ;  /* 0x0000000000007918 */ /* 0x000fc00000000000 */
        /* <DEDUP_REMOVED lines=10> */
.L_x_1:


//--------------------- .nv.shared.reserved.0     --------------------------
	.section	.nv.shared.reserved.0,"aw",@nobits
	.weak		__nv_reservedSMEM_offset_0_alias
	.size		__nv_reservedSMEM_offset_0_alias, 0, 64
	.other		__nv_reservedSMEM_offset_0_alias,@"STO_CUDA_RESERVED_SHARED STV_DEFAULT"
__nv_reservedSMEM_offset_0_alias:
	.zero		0
	.zero		64


//--------------------- .nv.constant0.default_function_kernel --------------------------
	.section	.nv.constant0.default_function_kernel,"a",@progbits
	.sectionflags	@""
	.align	4
.nv.constant0.default_function_kernel:
	.zero		912


//--------------------- SYMBOLS --------------------------

	.type		.nv.reservedSmem.offset0,@object
	.size		.nv.reservedSmem.offset0,0x4
